	.headerflags	@"EF_CUDA_TEXMODE_UNIFIED EF_CUDA_64BIT_ADDRESS EF_CUDA_ACCELERATORS EF_CUDA_SM90 EF_CUDA_VIRTUAL_SM(EF_CUDA_SM90)"
	.elftype	@"ET_EXEC"


//--------------------- .nv.info                  --------------------------
	.section	.nv.info,"",@"SHT_CUDA_INFO"
	.align	4


	//----- nvinfo : EIATTR_REGCOUNT
	.align		4
        /*0000*/ 	.byte	0x04, 0x2f
        /*0002*/ 	.short	(.L_1 - .L_0)
	.align		4
.L_0:
        /*0004*/ 	.word	index@(triton_poi_fused_add_1)
        /*0008*/ 	.word	0x00000010


	//----- nvinfo : EIATTR_MIN_STACK_SIZE
	.align		4
.L_1:
        /*000c*/ 	.byte	0x04, 0x12
        /*000e*/ 	.short	(.L_3 - .L_2)
	.align		4
.L_2:
        /*0010*/ 	.word	index@(triton_poi_fused_add_1)
        /*0014*/ 	.word	0x00000000


	//----- nvinfo : EIATTR_FRAME_SIZE
	.align		4
.L_3:
        /*0018*/ 	.byte	0x04, 0x11
        /*001a*/ 	.short	(.L_5 - .L_4)
	.align		4
.L_4:
        /*001c*/ 	.word	index@(triton_poi_fused_add_1)
        /*0020*/ 	.word	0x00000000


	//----- nvinfo : EIATTR_MIN_STACK_SIZE
	.align		4
.L_5:
        /*0024*/ 	.byte	0x04, 0x12
        /*0026*/ 	.short	(.L_7 - .L_6)
	.align		4
.L_6:
        /*0028*/ 	.word	index@(triton_poi_fused_add_1)
        /*002c*/ 	.word	0x00000000
.L_7:


//--------------------- .nv.info.triton_poi_fused_add_1 --------------------------
	.section	.nv.info.triton_poi_fused_add_1,"",@"SHT_CUDA_INFO"
	.sectionflags	@""
	.align	4


	//----- nvinfo : EIATTR_CUDA_API_VERSION
	.align		4
        /*0000*/ 	.byte	0x04, 0x37
        /*0002*/ 	.short	(.L_9 - .L_8)
.L_8:
        /*0004*/ 	.word	0x0000007c


	//----- nvinfo : EIATTR_KPARAM_INFO
	.align		4
.L_9:
        /*0008*/ 	.byte	0x04, 0x17
        /*000a*/ 	.short	(.L_11 - .L_10)
.L_10:
        /*000c*/ 	.word	0x00000000
        /*0010*/ 	.short	0x0003
        /*0012*/ 	.short	0x0018
        /*0014*/ 	.byte	0x00, 0xf0, 0x11, 0x00


	//----- nvinfo : EIATTR_KPARAM_INFO
	.align		4
.L_11:
        /*0018*/ 	.byte	0x04, 0x17
        /*001a*/ 	.short	(.L_13 - .L_12)
.L_12:
        /*001c*/ 	.word	0x00000000
        /*0020*/ 	.short	0x0002
        /*0022*/ 	.short	0x0010
        /*0024*/ 	.byte	0x00, 0xf4, 0x21, 0x00


	//----- nvinfo : EIATTR_KPARAM_INFO
	.align		4
.L_13:
        /*0028*/ 	.byte	0x04, 0x17
        /*002a*/ 	.short	(.L_15 - .L_14)
.L_14:
        /*002c*/ 	.word	0x00000000
        /*0030*/ 	.short	0x0001
        /*0032*/ 	.short	0x0008
        /*0034*/ 	.byte	0x00, 0xf4, 0x21, 0x00


	//----- nvinfo : EIATTR_KPARAM_INFO
	.align		4
.L_15:
        /*0038*/ 	.byte	0x04, 0x17
        /*003a*/ 	.short	(.L_17 - .L_16)
.L_16:
        /*003c*/ 	.word	0x00000000
        /*0040*/ 	.short	0x0000
        /*0042*/ 	.short	0x0000
        /*0044*/ 	.byte	0x00, 0xf4, 0x21, 0x00


	//----- nvinfo : EIATTR_SPARSE_MMA_MASK
	.align		4
.L_17:
        /*0048*/ 	.byte	0x03, 0x50
        /*004a*/ 	.short	0x0000


	//----- nvinfo : EIATTR_MAXREG_COUNT
	.align		4
        /*004c*/ 	.byte	0x03, 0x1b
        /*004e*/ 	.short	0x00ff


	//----- nvinfo : EIATTR_EXIT_INSTR_OFFSETS
	.align		4
        /*0050*/ 	.byte	0x04, 0x1c
        /*0052*/ 	.short	(.L_19 - .L_18)


	//   ....[0]....
.L_18:
        /*0054*/ 	.word	0x00000240


	//   ....[1]....
        /*0058*/ 	.word	0x00000260


	//----- nvinfo : EIATTR_REQNTID
	.align		4
.L_19:
        /*005c*/ 	.byte	0x04, 0x10
        /*005e*/ 	.short	(.L_21 - .L_20)
.L_20:
        /*0060*/ 	.word	0x00000080
        /*0064*/ 	.word	0x00000001
        /*0068*/ 	.word	0x00000001


	//----- nvinfo : EIATTR_CBANK_PARAM_SIZE
	.align		4
.L_21:
        /*006c*/ 	.byte	0x03, 0x19
        /*006e*/ 	.short	0x001c


	//----- nvinfo : EIATTR_PARAM_CBANK
	.align		4
        /*0070*/ 	.byte	0x04, 0x0a
        /*0072*/ 	.short	(.L_23 - .L_22)
	.align		4
.L_22:
        /*0074*/ 	.word	index@(.nv.constant0.triton_poi_fused_add_1)
        /*0078*/ 	.short	0x0210
        /*007a*/ 	.short	0x001c


	//----- nvinfo : EIATTR_SW_WAR
	.align		4
.L_23:
        /*007c*/ 	.byte	0x04, 0x36
        /*007e*/ 	.short	(.L_25 - .L_24)
.L_24:
        /*0080*/ 	.word	0x00000008
.L_25:


//--------------------- .nv.callgraph             --------------------------
	.section	.nv.callgraph,"",@"SHT_CUDA_CALLGRAPH"
	.align	4
	.sectionentsize	8
	.align		4
        /*0000*/ 	.word	0x00000000
	.align		4
        /*0004*/ 	.word	0xffffffff
	.align		4
        /*0008*/ 	.word	0x00000000
	.align		4
        /*000c*/ 	.word	0xfffffffe
	.align		4
        /*0010*/ 	.word	0x00000000
	.align		4
        /*0014*/ 	.word	0xfffffffd
	.align		4
        /*0018*/ 	.word	0x00000000
	.align		4
        /*001c*/ 	.word	0xfffffffc


//--------------------- .text.triton_poi_fused_add_1 --------------------------
	.section	.text.triton_poi_fused_add_1,"ax",@progbits
	.align	128
        .global         triton_poi_fused_add_1
        .type           triton_poi_fused_add_1,@function
        .size           triton_poi_fused_add_1,(.L_x_1 - triton_poi_fused_add_1)
        .other          triton_poi_fused_add_1,@"STO_CUDA_ENTRY STV_DEFAULT"
triton_poi_fused_add_1:
.text.triton_poi_fused_add_1:
[----:B------:R-:W0:Y:S02]  /*0000*/  LDC R1, c[0x0][0x28] ;  /* 0x00000a00ff017b82 */ /* 0x000e240000000800 */
[----:B------:R-:W1:Y:S01]  /*0010*/  S2R R0, SR_TID.X ;  /* 0x0000000000007919 */ /* 0x000e620000002100 */
[----:B------:R-:W2:Y:S01]  /*0020*/  LDC.64 R6, c[0x0][0x220] ;  /* 0x00008800ff067b82 */ /* 0x000ea20000000a00 */
[----:B------:R-:W-:Y:S01]  /*0030*/  ULDC.64 UR4, c[0x0][0x208] ;  /* 0x0000820000047ab9 */ /* 0x000fe20000000a00 */
[----:B------:R-:W3:Y:S06]  /*0040*/  S2R R9, SR_CTAID.X ;  /* 0x0000000000097919 */ /* 0x000eec0000002500 */
[----:B------:R-:W4:Y:S08]  /*0050*/  LDC.64 R4, c[0x0][0x218] ;  /* 0x00008600ff047b82 */ /* 0x000f300000000a00 */
[----:B------:R-:W5:Y:S01]  /*0060*/  LDC.64 R2, c[0x0][0x210] ;  /* 0x00008400ff027b82 */ /* 0x000f620000000a00 */
[----:B-1----:R-:W-:Y:S01]  /*0070*/  IMAD.SHL.U32 R0, R0, 0x2, RZ ;  /* 0x0000000200007824 */ /* 0x002fe200078e00ff */
[----:B---3--:R-:W-:-:S04]  /*0080*/  SHF.R.S32.HI R8, RZ, 0x17, R9 ;  /* 0x00000017ff087819 */ /* 0x008fc80000011409 */
[----:B------:R-:W-:Y:S02]  /*0090*/  LOP3.LUT R0, R0, 0xfe, RZ, 0xc0, !PT ;  /* 0x000000fe00007812 */ /* 0x000fe400078ec0ff */
[----:B------:R-:W-:-:S03]  /*00a0*/  SGXT R8, R8, 0x1 ;  /* 0x000000010808781a */ /* 0x000fc60000000200 */
[----:B------:R-:W-:-:S04]  /*00b0*/  IMAD R9, R9, 0x100, R0 ;  /* 0x0000010009097824 */ /* 0x000fc800078e0200 */
[C---:B-----5:R-:W-:Y:S01]  /*00c0*/  IMAD.WIDE R2, R9.reuse, 0x4, R2 ;  /* 0x0000000409027825 */ /* 0x060fe200078e0202 */
[CC--:B------:R-:W-:Y:S02]  /*00d0*/  LEA.HI R0, R8.reuse, R9.reuse, RZ, 0x4 ;  /* 0x0000000908007211 */ /* 0x0c0fe400078f20ff */
[----:B------:R-:W-:Y:S02]  /*00e0*/  LEA.HI R8, R8, R9, RZ, 0x8 ;  /* 0x0000000908087211 */ /* 0x000fe400078f40ff */
[----:B------:R-:W-:Y:S02]  /*00f0*/  SHF.R.S32.HI R0, RZ, 0x4, R0 ;  /* 0x00000004ff007819 */ /* 0x000fe40000011400 */
[----:B------:R-:W-:Y:S02]  /*0100*/  LOP3.LUT R8, R8, 0xffffff00, RZ, 0xc0, !PT ;  /* 0xffffff0008087812 */ /* 0x000fe400078ec0ff */
[----:B------:R-:W-:Y:S02]  /*0110*/  LEA.HI R10, R0, R0, RZ, 0x2 ;  /* 0x00000000000a7211 */ /* 0x000fe400078f10ff */
[----:B------:R-:W-:-:S02]  /*0120*/  ISETP.GE.AND P0, PT, R9, 0x400, PT ;  /* 0x000004000900780c */ /* 0x000fc40003f06270 */
[----:B------:R-:W-:-:S05]  /*0130*/  LOP3.LUT R11, R10, 0xfffffffc, RZ, 0xc0, !PT ;  /* 0xfffffffc0a0b7812 */ /* 0x000fca00078ec0ff */
[----:B------:R-:W-:Y:S01]  /*0140*/  IMAD.IADD R13, R0, 0x1, -R11 ;  /* 0x00000001000d7824 */ /* 0x000fe200078e0a0b */
[----:B------:R-:W-:Y:S01]  /*0150*/  IADD3 R11, R9, -R8, RZ ;  /* 0x80000008090b7210 */ /* 0x000fe20007ffe0ff */
[----:B------:R-:W-:Y:S01]  /*0160*/  HFMA2.MMA R0, -RZ, RZ, 0, 0 ;  /* 0x00000000ff007435 */ /* 0x000fe200000001ff */
[----:B------:R-:W-:Y:S01]  /*0170*/  CS2R R8, SRZ ;  /* 0x0000000000087805 */ /* 0x000fe2000001ff00 */
[----:B--2---:R-:W-:-:S04]  /*0180*/  IMAD.WIDE R6, R13, 0x4, R6 ;  /* 0x000000040d067825 */ /* 0x004fc800078e0206 */
[----:B----4-:R-:W-:Y:S01]  /*0190*/  IMAD.WIDE R4, R11, 0x4, R4 ;  /* 0x000000040b047825 */ /* 0x010fe200078e0204 */
[----:B------:R-:W-:-:S03]  /*01a0*/  CS2R R10, SRZ ;  /* 0x00000000000a7805 */ /* 0x000fc6000001ff00 */
[----:B------:R-:W-:Y:S01]  /*01b0*/  IMAD.MOV.U32 R13, RZ, RZ, RZ ;  /* 0x000000ffff0d7224 */ /* 0x000fe200078e00ff */
[----:B------:R-:W2:Y:S04]  /*01c0*/  @!P0 LDG.E.EL R0, desc[UR4][R6.64] ;  /* 0x0000000406008981 */ /* 0x000ea8000c2e1900 */
[----:B------:R-:W2:Y:S04]  /*01d0*/  @!P0 LDG.E.64 R10, desc[UR4][R2.64] ;  /* 0x00000004020a8981 */ /* 0x000ea8000c1e1b00 */
[----:B------:R-:W3:Y:S04]  /*01e0*/  @!P0 LDG.E.EL R13, desc[UR4][R6.64] ;  /* 0x00000004060d8981 */ /* 0x000ee8000c2e1900 */
[----:B------:R-:W4:Y:S01]  /*01f0*/  @!P0 LDG.E.EL.64 R8, desc[UR4][R4.64] ;  /* 0x0000000404088981 */ /* 0x000f22000c2e1b00 */
[----:B--2---:R-:W-:Y:S01]  /*0200*/  FADD R0, R0, R11 ;  /* 0x0000000b00007221 */ /* 0x004fe20000000000 */
[----:B---3--:R-:W-:-:S04]  /*0210*/  FADD R13, R13, R10 ;  /* 0x0000000a0d0d7221 */ /* 0x008fc80000000000 */
[----:B----4-:R-:W-:Y:S01]  /*0220*/  FADD R8, R13, R8 ;  /* 0x000000080d087221 */ /* 0x010fe20000000000 */
[----:B------:R-:W-:Y:S01]  /*0230*/  FADD R9, R0, R9 ;  /* 0x0000000900097221 */ /* 0x000fe20000000000 */
[----:B------:R-:W-:Y:S06]  /*0240*/  @P0 EXIT ;  /* 0x000000000000094d */ /* 0x000fec0003800000 */
[----:B------:R-:W-:Y:S01]  /*0250*/  STG.E.64 desc[UR4][R2.64], R8 ;  /* 0x0000000802007986 */ /* 0x000fe2000c101b04 */
[----:B------:R-:W-:Y:S05]  /*0260*/  EXIT ;  /* 0x000000000000794d */ /* 0x000fea0003800000 */
.L_x_0:
[----:B------:R-:W-:-:S00]  /*0270*/  BRA `(.L_x_0) ;  /* 0xfffffffc00fc7947 */ /* 0x000fc0000383ffff */
[----:B------:R-:W-:-:S00]  /*0280*/  NOP ;  /* 0x0000000000007918 */ /* 0x000fc00000000000 */
[----:B------:R-:W-:-:S00]  /*0290*/  NOP ;  /* 0x0000000000007918 */ /* 0x000fc00000000000 */
[----:B------:R-:W-:-:S00]  /*02a0*/  NOP ;  /* 0x0000000000007918 */ /* 0x000fc00000000000 */
[----:B------:R-:W-:-:S00]  /*02b0*/  NOP ;  /* 0x0000000000007918 */ /* 0x000fc00000000000 */
[----:B------:R-:W-:-:S00]  /*02c0*/  NOP ;  /* 0x0000000000007918 */ /* 0x000fc00000000000 */
[----:B------:R-:W-:-:S00]  /*02d0*/  NOP ;  /* 0x0000000000007918 */ /* 0x000fc00000000000 */
[----:B------:R-:W-:-:S00]  /*02e0*/  NOP ;  /* 0x0000000000007918 */ /* 0x000fc00000000000 */
[----:B------:R-:W-:-:S00]  /*02f0*/  NOP ;  /* 0x0000000000007918 */ /* 0x000fc00000000000 */
.L_x_1:


//--------------------- .nv.constant0.triton_poi_fused_add_1 --------------------------
	.section	.nv.constant0.triton_poi_fused_add_1,"a",@progbits
	.sectionflags	@""
	.align	4
.nv.constant0.triton_poi_fused_add_1:
	.zero		556
